//
// Generated by NVIDIA NVVM Compiler
//
// Compiler Build ID: CL-36424714
// Cuda compilation tools, release 13.0, V13.0.88
// Based on NVVM 20.0.0
//

.version 9.0
.target sm_100
.address_size 64

	// .globl	_Z21kernelGridStriderLoopPiS_S_i

.visible .entry _Z21kernelGridStriderLoopPiS_S_i(
	.param .u64 .ptr .align 1 _Z21kernelGridStriderLoopPiS_S_i_param_0,
	.param .u64 .ptr .align 1 _Z21kernelGridStriderLoopPiS_S_i_param_1,
	.param .u64 .ptr .align 1 _Z21kernelGridStriderLoopPiS_S_i_param_2,
	.param .u32 _Z21kernelGridStriderLoopPiS_S_i_param_3
)
{
	.reg .pred 	%p<13>;
	.reg .b32 	%r<106>;
	.reg .b64 	%rd<40>;

	ld.param.u64 	%rd5, [_Z21kernelGridStriderLoopPiS_S_i_param_0];
	ld.param.u64 	%rd6, [_Z21kernelGridStriderLoopPiS_S_i_param_1];
	ld.param.u32 	%r35, [_Z21kernelGridStriderLoopPiS_S_i_param_3];
	cvta.to.global.u64 	%rd1, %rd6;
	cvta.to.global.u64 	%rd2, %rd5;
	mov.u32 	%r36, %ctaid.x;
	mov.u32 	%r37, %ntid.x;
	mov.u32 	%r38, %tid.x;
	mad.lo.s32 	%r94, %r36, %r37, %r38;
	mov.u32 	%r39, %ctaid.y;
	mov.u32 	%r40, %ntid.y;
	mov.u32 	%r41, %tid.y;
	mad.lo.s32 	%r2, %r39, %r40, %r41;
	mov.u32 	%r42, %nctaid.x;
	mul.lo.s32 	%r3, %r42, %r37;
	setp.ge.s32 	%p1, %r94, %r35;
	@%p1 bra 	$L__BB0_5;
	setp.lt.s32 	%p2, %r35, 1;
	@%p2 bra 	$L__BB0_5;
	add.s32 	%r4, %r35, -1;
	and.b32  	%r5, %r35, 7;
	and.b32  	%r6, %r35, 3;
	and.b32  	%r7, %r35, 2147483640;
	and.b32  	%r8, %r35, 1;
	neg.s32 	%r9, %r7;
	shl.b32 	%r10, %r35, 3;
	mul.wide.u32 	%rd33, %r35, 4;
$L__BB0_3:
	setp.lt.s32 	%p3, %r2, %r35;
	@%p3 bra 	$L__BB0_6;
$L__BB0_4:
	add.s32 	%r94, %r94, %r3;
	setp.lt.s32 	%p12, %r94, %r35;
	@%p12 bra 	$L__BB0_3;
$L__BB0_5:
	ret;
$L__BB0_6:
	mul.lo.s32 	%r13, %r94, %r35;
	mov.u32 	%r95, %r2;
$L__BB0_7:
	ld.param.u64 	%rd39, [_Z21kernelGridStriderLoopPiS_S_i_param_2];
	setp.lt.u32 	%p4, %r4, 7;
	add.s32 	%r44, %r95, %r13;
	cvta.to.global.u64 	%rd7, %rd39;
	mul.wide.s32 	%rd8, %r44, 4;
	add.s64 	%rd3, %rd7, %rd8;
	ld.global.u32 	%r100, [%rd3];
	mov.b32 	%r103, 0;
	@%p4 bra 	$L__BB0_10;
	mov.u32 	%r96, %r13;
	mov.u32 	%r97, %r95;
	mov.u32 	%r98, %r9;
$L__BB0_9:
	.pragma "nounroll";
	mul.wide.s32 	%rd9, %r96, 4;
	add.s64 	%rd10, %rd2, %rd9;
	ld.global.u32 	%r45, [%rd10];
	mul.wide.s32 	%rd11, %r97, 4;
	add.s64 	%rd12, %rd1, %rd11;
	ld.global.u32 	%r46, [%rd12];
	mad.lo.s32 	%r47, %r46, %r45, %r100;
	st.global.u32 	[%rd3], %r47;
	ld.global.u32 	%r48, [%rd10+4];
	mul.wide.u32 	%rd13, %r35, 4;
	add.s64 	%rd14, %rd12, %rd13;
	ld.global.u32 	%r49, [%rd14];
	mad.lo.s32 	%r50, %r49, %r48, %r47;
	st.global.u32 	[%rd3], %r50;
	ld.global.u32 	%r51, [%rd10+8];
	add.s64 	%rd15, %rd14, %rd13;
	ld.global.u32 	%r52, [%rd15];
	mad.lo.s32 	%r53, %r52, %r51, %r50;
	st.global.u32 	[%rd3], %r53;
	ld.global.u32 	%r54, [%rd10+12];
	add.s64 	%rd16, %rd15, %rd13;
	ld.global.u32 	%r55, [%rd16];
	mad.lo.s32 	%r56, %r55, %r54, %r53;
	st.global.u32 	[%rd3], %r56;
	ld.global.u32 	%r57, [%rd10+16];
	add.s64 	%rd17, %rd16, %rd13;
	ld.global.u32 	%r58, [%rd17];
	mad.lo.s32 	%r59, %r58, %r57, %r56;
	st.global.u32 	[%rd3], %r59;
	ld.global.u32 	%r60, [%rd10+20];
	add.s64 	%rd18, %rd17, %rd13;
	ld.global.u32 	%r61, [%rd18];
	mad.lo.s32 	%r62, %r61, %r60, %r59;
	st.global.u32 	[%rd3], %r62;
	ld.global.u32 	%r63, [%rd10+24];
	add.s64 	%rd19, %rd18, %rd13;
	ld.global.u32 	%r64, [%rd19];
	mad.lo.s32 	%r65, %r64, %r63, %r62;
	st.global.u32 	[%rd3], %r65;
	ld.global.u32 	%r66, [%rd10+28];
	add.s64 	%rd20, %rd19, %rd13;
	ld.global.u32 	%r67, [%rd20];
	mad.lo.s32 	%r100, %r67, %r66, %r65;
	st.global.u32 	[%rd3], %r100;
	add.s32 	%r98, %r98, 8;
	add.s32 	%r97, %r97, %r10;
	add.s32 	%r96, %r96, 8;
	setp.ne.s32 	%p5, %r98, 0;
	mov.u32 	%r103, %r7;
	@%p5 bra 	$L__BB0_9;
$L__BB0_10:
	setp.eq.s32 	%p6, %r5, 0;
	@%p6 bra 	$L__BB0_18;
	add.s32 	%r68, %r5, -1;
	setp.lt.u32 	%p7, %r68, 3;
	@%p7 bra 	$L__BB0_13;
	add.s32 	%r69, %r103, %r13;
	mul.wide.s32 	%rd21, %r69, 4;
	add.s64 	%rd22, %rd2, %rd21;
	ld.global.u32 	%r70, [%rd22];
	mad.lo.s32 	%r71, %r103, %r35, %r95;
	mul.wide.s32 	%rd23, %r71, 4;
	add.s64 	%rd24, %rd1, %rd23;
	ld.global.u32 	%r72, [%rd24];
	mad.lo.s32 	%r73, %r72, %r70, %r100;
	st.global.u32 	[%rd3], %r73;
	ld.global.u32 	%r74, [%rd22+4];
	add.s64 	%rd26, %rd24, %rd33;
	ld.global.u32 	%r75, [%rd26];
	mad.lo.s32 	%r76, %r75, %r74, %r73;
	st.global.u32 	[%rd3], %r76;
	ld.global.u32 	%r77, [%rd22+8];
	add.s64 	%rd27, %rd26, %rd33;
	ld.global.u32 	%r78, [%rd27];
	mad.lo.s32 	%r79, %r78, %r77, %r76;
	st.global.u32 	[%rd3], %r79;
	ld.global.u32 	%r80, [%rd22+12];
	add.s64 	%rd28, %rd27, %rd33;
	ld.global.u32 	%r81, [%rd28];
	mad.lo.s32 	%r100, %r81, %r80, %r79;
	st.global.u32 	[%rd3], %r100;
	add.s32 	%r103, %r103, 4;
$L__BB0_13:
	setp.eq.s32 	%p8, %r6, 0;
	@%p8 bra 	$L__BB0_18;
	setp.eq.s32 	%p9, %r6, 1;
	@%p9 bra 	$L__BB0_16;
	add.s32 	%r82, %r103, %r13;
	mul.wide.s32 	%rd29, %r82, 4;
	add.s64 	%rd30, %rd2, %rd29;
	ld.global.u32 	%r83, [%rd30];
	mad.lo.s32 	%r84, %r103, %r35, %r95;
	mul.wide.s32 	%rd31, %r84, 4;
	add.s64 	%rd32, %rd1, %rd31;
	ld.global.u32 	%r85, [%rd32];
	mad.lo.s32 	%r86, %r85, %r83, %r100;
	st.global.u32 	[%rd3], %r86;
	ld.global.u32 	%r87, [%rd30+4];
	add.s64 	%rd34, %rd32, %rd33;
	ld.global.u32 	%r88, [%rd34];
	mad.lo.s32 	%r100, %r88, %r87, %r86;
	st.global.u32 	[%rd3], %r100;
	add.s32 	%r103, %r103, 2;
$L__BB0_16:
	setp.eq.s32 	%p10, %r8, 0;
	@%p10 bra 	$L__BB0_18;
	add.s32 	%r89, %r103, %r13;
	mul.wide.s32 	%rd35, %r89, 4;
	add.s64 	%rd36, %rd2, %rd35;
	ld.global.u32 	%r90, [%rd36];
	mad.lo.s32 	%r91, %r103, %r35, %r95;
	mul.wide.s32 	%rd37, %r91, 4;
	add.s64 	%rd38, %rd1, %rd37;
	ld.global.u32 	%r92, [%rd38];
	mad.lo.s32 	%r93, %r92, %r90, %r100;
	st.global.u32 	[%rd3], %r93;
$L__BB0_18:
	add.s32 	%r95, %r95, %r3;
	setp.lt.s32 	%p11, %r95, %r35;
	@%p11 bra 	$L__BB0_7;
	bra.uni 	$L__BB0_4;

}


// ===== COMPILED SASS (sm_100) =====

	.target	sm_100

	.elftype	@"ET_EXEC"


//--------------------- .note.nv.tkinfo           --------------------------
	.section	.note.nv.tkinfo,"",@"SHT_NOTE"
	.sectionflags	@"SHF_NOTE_NV_TKINFO"
	.tkinfo
        /*0018*/ 	.word	0x00000002
        /*0030*/ 	.string	""
        /*0030*/ 	.string	"ptxas"
        /*0030*/ 	.string	"Cuda compilation tools, release 13.0, V13.0.88"
        /*0030*/ 	.string	"Build cuda_13.0.r13.0/compiler.36424714_0"
        /*0030*/ 	.string	"-arch sm_100 -m 64 "



//--------------------- .note.nv.cuinfo           --------------------------
	.section	.note.nv.cuinfo,"",@"SHT_NOTE"
	.sectionflags	@"SHF_NOTE_NV_CUINFO"
        /*0018*/ 	.short	0x0002
        /*001a*/ 	.short	0x0064
        /*001c*/ 	.short	0x0082
	.zero		2


//--------------------- .nv.info                  --------------------------
	.section	.nv.info,"",@"SHT_CUDA_INFO"
	.align	4


	//----- nvinfo : EIATTR_REGCOUNT
	.align		4
        /*0000*/ 	.byte	0x04, 0x2f
        /*0002*/ 	.short	(.L_1 - .L_0)
	.align		4
.L_0:
        /*0004*/ 	.word	index@(_Z21kernelGridStriderLoopPiS_S_i)
        /*0008*/ 	.word	0x00000020


	//----- nvinfo : EIATTR_FRAME_SIZE
	.align		4
.L_1:
        /*000c*/ 	.byte	0x04, 0x11
        /*000e*/ 	.short	(.L_3 - .L_2)
	.align		4
.L_2:
        /*0010*/ 	.word	index@(_Z21kernelGridStriderLoopPiS_S_i)
        /*0014*/ 	.word	0x00000000


	//----- nvinfo : EIATTR_MIN_STACK_SIZE
	.align		4
.L_3:
        /*0018*/ 	.byte	0x04, 0x12
        /*001a*/ 	.short	(.L_5 - .L_4)
	.align		4
.L_4:
        /*001c*/ 	.word	index@(_Z21kernelGridStriderLoopPiS_S_i)
        /*0020*/ 	.word	0x00000000
.L_5:


//--------------------- .nv.compat                --------------------------
	.section	.nv.compat,"",@"SHT_CUDA_COMPAT_INFO"
	.align	4
        /*0000*/ 	.byte	0x02, 0x09, 0x00, 0x00, 0x02, 0x02, 0x01, 0x00, 0x02, 0x05, 0x05, 0x00, 0x03, 0x07, 0x01, 0x01
        /*0010*/ 	.byte	0x02, 0x03, 0x00, 0x00, 0x02, 0x06, 0x01, 0x00, 0x04, 0x0b, 0x08, 0x00, 0x09, 0x00, 0x00, 0x00
        /*0020*/ 	.byte	0x00, 0x00, 0x00, 0x00


//--------------------- .nv.info._Z21kernelGridStriderLoopPiS_S_i --------------------------
	.section	.nv.info._Z21kernelGridStriderLoopPiS_S_i,"",@"SHT_CUDA_INFO"
	.sectionflags	@""
	.align	4


	//----- nvinfo : EIATTR_CUDA_API_VERSION
	.align		4
        /*0000*/ 	.byte	0x04, 0x37
        /*0002*/ 	.short	(.L_7 - .L_6)
.L_6:
        /*0004*/ 	.word	0x00000082


	//----- nvinfo : EIATTR_KPARAM_INFO
	.align		4
.L_7:
        /*0008*/ 	.byte	0x04, 0x17
        /*000a*/ 	.short	(.L_9 - .L_8)
.L_8:
        /*000c*/ 	.word	0x00000000
        /*0010*/ 	.short	0x0003
        /*0012*/ 	.short	0x0018
        /*0014*/ 	.byte	0x00, 0xf0, 0x11, 0x00


	//----- nvinfo : EIATTR_KPARAM_INFO
	.align		4
.L_9:
        /*0018*/ 	.byte	0x04, 0x17
        /*001a*/ 	.short	(.L_11 - .L_10)
.L_10:
        /*001c*/ 	.word	0x00000000
        /*0020*/ 	.short	0x0002
        /*0022*/ 	.short	0x0010
        /*0024*/ 	.byte	0x00, 0xf5, 0x21, 0x00


	//----- nvinfo : EIATTR_KPARAM_INFO
	.align		4
.L_11:
        /*0028*/ 	.byte	0x04, 0x17
        /*002a*/ 	.short	(.L_13 - .L_12)
.L_12:
        /*002c*/ 	.word	0x00000000
        /*0030*/ 	.short	0x0001
        /*0032*/ 	.short	0x0008
        /*0034*/ 	.byte	0x00, 0xf5, 0x21, 0x00


	//----- nvinfo : EIATTR_KPARAM_INFO
	.align		4
.L_13:
        /*0038*/ 	.byte	0x04, 0x17
        /*003a*/ 	.short	(.L_15 - .L_14)
.L_14:
        /*003c*/ 	.word	0x00000000
        /*0040*/ 	.short	0x0000
        /*0042*/ 	.short	0x0000
        /*0044*/ 	.byte	0x00, 0xf5, 0x21, 0x00


	//----- nvinfo : EIATTR_SPARSE_MMA_MASK
	.align		4
.L_15:
        /*0048*/ 	.byte	0x03, 0x50
        /*004a*/ 	.short	0x0000


	//----- nvinfo : EIATTR_MAXREG_COUNT
	.align		4
        /*004c*/ 	.byte	0x03, 0x1b
        /*004e*/ 	.short	0x00ff


	//----- nvinfo : EIATTR_MERCURY_ISA_VERSION
	.align		4
        /*0050*/ 	.byte	0x03, 0x5f
        /*0052*/ 	.short	0x0101


	//----- nvinfo : EIATTR_VRC_CTA_INIT_COUNT
	.align		4
        /*0054*/ 	.byte	0x02, 0x4a
	.zero		1
	.zero		1


	//----- nvinfo : EIATTR_EXIT_INSTR_OFFSETS
	.align		4
        /*0058*/ 	.byte	0x04, 0x1c
        /*005a*/ 	.short	(.L_17 - .L_16)


	//   ....[0]....
.L_16:
        /*005c*/ 	.word	0x000000d0


	//   ....[1]....
        /*0060*/ 	.word	0x000000f0


	//   ....[2]....
        /*0064*/ 	.word	0x00000a10


	//----- nvinfo : EIATTR_CRS_STACK_SIZE
	.align		4
.L_17:
        /*0068*/ 	.byte	0x04, 0x1e
        /*006a*/ 	.short	(.L_19 - .L_18)
.L_18:
        /*006c*/ 	.word	0x00000000


	//----- nvinfo : EIATTR_CBANK_PARAM_SIZE
	.align		4
.L_19:
        /*0070*/ 	.byte	0x03, 0x19
        /*0072*/ 	.short	0x001c


	//----- nvinfo : EIATTR_PARAM_CBANK
	.align		4
        /*0074*/ 	.byte	0x04, 0x0a
        /*0076*/ 	.short	(.L_21 - .L_20)
	.align		4
.L_20:
        /*0078*/ 	.word	index@(.nv.constant0._Z21kernelGridStriderLoopPiS_S_i)
        /*007c*/ 	.short	0x0380
        /*007e*/ 	.short	0x001c


	//----- nvinfo : EIATTR_SW_WAR
	.align		4
.L_21:
        /*0080*/ 	.byte	0x04, 0x36
        /*0082*/ 	.short	(.L_23 - .L_22)
.L_22:
        /*0084*/ 	.word	0x00000008
.L_23:


//--------------------- .nv.callgraph             --------------------------
	.section	.nv.callgraph,"",@"SHT_CUDA_CALLGRAPH"
	.align	4
	.sectionentsize	8
	.align		4
        /*0000*/ 	.word	0x00000000
	.align		4
        /*0004*/ 	.word	0xffffffff
	.align		4
        /*0008*/ 	.word	0x00000000
	.align		4
        /*000c*/ 	.word	0xfffffffe
	.align		4
        /*0010*/ 	.word	0x00000000
	.align		4
        /*0014*/ 	.word	0xfffffffd
	.align		4
        /*0018*/ 	.word	0x00000000
	.align		4
        /*001c*/ 	.word	0xfffffffc


//--------------------- .text._Z21kernelGridStriderLoopPiS_S_i --------------------------
	.section	.text._Z21kernelGridStriderLoopPiS_S_i,"ax",@progbits
	.align	128
        .global         _Z21kernelGridStriderLoopPiS_S_i
        .type           _Z21kernelGridStriderLoopPiS_S_i,@function
        .size           _Z21kernelGridStriderLoopPiS_S_i,(.L_x_9 - _Z21kernelGridStriderLoopPiS_S_i)
        .other          _Z21kernelGridStriderLoopPiS_S_i,@"STO_CUDA_ENTRY STV_DEFAULT"
_Z21kernelGridStriderLoopPiS_S_i:
.text._Z21kernelGridStriderLoopPiS_S_i:
[----:B------:R-:W-:Y:S01]  /*0000*/  LDC R1, c[0x0][0x37c] ;  /* 0x0000df00ff017b82 */ /* 0x000fe20000000800 */
[----:B------:R-:W0:Y:S07]  /*0010*/  S2R R3, SR_TID.X ;  /* 0x0000000000037919 */ /* 0x000e2e0000002100 */
[----:B------:R-:W0:Y:S01]  /*0020*/  S2UR UR4, SR_CTAID.X ;  /* 0x00000000000479c3 */ /* 0x000e220000002500 */
[----:B------:R-:W1:Y:S07]  /*0030*/  S2R R5, SR_TID.Y ;  /* 0x0000000000057919 */ /* 0x000e6e0000002200 */
[----:B------:R-:W0:Y:S08]  /*0040*/  LDC R2, c[0x0][0x360] ;  /* 0x0000d800ff027b82 */ /* 0x000e300000000800 */
[----:B------:R-:W2:Y:S08]  /*0050*/  LDC R8, c[0x0][0x398] ;  /* 0x0000e600ff087b82 */ /* 0x000eb00000000800 */
[----:B------:R-:W1:Y:S08]  /*0060*/  S2UR UR5, SR_CTAID.Y ;  /* 0x00000000000579c3 */ /* 0x000e700000002600 */
[----:B------:R-:W1:Y:S01]  /*0070*/  LDC R0, c[0x0][0x364] ;  /* 0x0000d900ff007b82 */ /* 0x000e620000000800 */
[----:B------:R-:W3:Y:S01]  /*0080*/  LDCU UR6, c[0x0][0x370] ;  /* 0x00006e00ff0677ac */ /* 0x000ee20008000800 */
[----:B0-----:R-:W-:-:S05]  /*0090*/  IMAD R3, R2, UR4, R3 ;  /* 0x0000000402037c24 */ /* 0x001fca000f8e0203 */
[----:B--2---:R-:W-:Y:S01]  /*00a0*/  ISETP.GE.AND P0, PT, R3, R8, PT ;  /* 0x000000080300720c */ /* 0x004fe20003f06270 */
[----:B---3--:R-:W-:Y:S02]  /*00b0*/  IMAD R2, R2, UR6, RZ ;  /* 0x0000000602027c24 */ /* 0x008fe4000f8e02ff */
[----:B-1----:R-:W-:-:S10]  /*00c0*/  IMAD R0, R0, UR5, R5 ;  /* 0x0000000500007c24 */ /* 0x002fd4000f8e0205 */
[----:B------:R-:W-:Y:S05]  /*00d0*/  @P0 EXIT ;  /* 0x000000000000094d */ /* 0x000fea0003800000 */
[----:B------:R-:W-:-:S13]  /*00e0*/  ISETP.GE.AND P0, PT, R8, 0x1, PT ;  /* 0x000000010800780c */ /* 0x000fda0003f06270 */
[----:B------:R-:W-:Y:S05]  /*00f0*/  @!P0 EXIT ;  /* 0x000000000000894d */ /* 0x000fea0003800000 */
[C---:B------:R-:W-:Y:S01]  /*0100*/  LOP3.LUT R4, R8.reuse, 0x7ffffff8, RZ, 0xc0, !PT ;  /* 0x7ffffff808047812 */ /* 0x040fe200078ec0ff */
[----:B------:R-:W0:Y:S01]  /*0110*/  LDCU.64 UR4, c[0x0][0x358] ;  /* 0x00006b00ff0477ac */ /* 0x000e220008000a00 */
[C---:B------:R-:W-:Y:S02]  /*0120*/  IADD3 R5, PT, PT, R8.reuse, -0x1, RZ ;  /* 0xffffffff08057810 */ /* 0x040fe40007ffe0ff */
[C---:B------:R-:W-:Y:S02]  /*0130*/  LOP3.LUT R6, R8.reuse, 0x7, RZ, 0xc0, !PT ;  /* 0x0000000708067812 */ /* 0x040fe400078ec0ff */
[----:B------:R-:W-:Y:S02]  /*0140*/  LOP3.LUT R7, R8, 0x3, RZ, 0xc0, !PT ;  /* 0x0000000308077812 */ /* 0x000fe400078ec0ff */
[----:B------:R-:W-:-:S07]  /*0150*/  IADD3 R8, PT, PT, -R4, RZ, RZ ;  /* 0x000000ff04087210 */ /* 0x000fce0007ffe1ff */
.L_x_7:
[----:B-1----:R-:W1:Y:S01]  /*0160*/  LDCU UR6, c[0x0][0x398] ;  /* 0x00007300ff0677ac */ /* 0x002e620008000800 */
[----:B------:R-:W-:Y:S01]  /*0170*/  BSSY.RECONVERGENT B0, `(.L_x_0) ;  /* 0x0000086000007945 */ /* 0x000fe20003800200 */
[----:B-1----:R-:W-:-:S04]  /*0180*/  MOV R11, UR6 ;  /* 0x00000006000b7c02 */ /* 0x002fc80008000f00 */
[----:B------:R-:W-:-:S13]  /*0190*/  ISETP.GE.AND P0, PT, R0, R11, PT ;  /* 0x0000000b0000720c */ /* 0x000fda0003f06270 */
[----:B--2--5:R-:W-:Y:S05]  /*01a0*/  @P0 BRA `(.L_x_1) ;  /* 0x0000000800080947 */ /* 0x024fea0003800000 */
[----:B------:R-:W-:Y:S01]  /*01b0*/  IMAD R9, R3, R11, RZ ;  /* 0x0000000b03097224 */ /* 0x000fe200078e02ff */
[----:B------:R-:W-:-:S07]  /*01c0*/  MOV R10, R0 ;  /* 0x00000000000a7202 */ /* 0x000fce0000000f00 */
.L_x_6:
[----:B-12---:R-:W1:Y:S01]  /*01d0*/  LDC.64 R12, c[0x0][0x390] ;  /* 0x0000e400ff0c7b82 */ /* 0x006e620000000a00 */
[----:B------:R-:W-:-:S05]  /*01e0*/  IADD3 R11, PT, PT, R9, R10, RZ ;  /* 0x0000000a090b7210 */ /* 0x000fca0007ffe0ff */
[----:B-1----:R-:W-:-:S05]  /*01f0*/  IMAD.WIDE R12, R11, 0x4, R12 ;  /* 0x000000040b0c7825 */ /* 0x002fca00078e020c */
[----:B0----5:R0:W5:Y:S01]  /*0200*/  LDG.E R21, desc[UR4][R12.64] ;  /* 0x000000040c157981 */ /* 0x021162000c1e1900 */
[----:B------:R-:W-:Y:S01]  /*0210*/  ISETP.GE.U32.AND P0, PT, R5, 0x7, PT ;  /* 0x000000070500780c */ /* 0x000fe20003f06070 */
[----:B------:R-:W-:-:S12]  /*0220*/  HFMA2 R11, -RZ, RZ, 0, 0 ;  /* 0x00000000ff0b7431 */ /* 0x000fd800000001ff */
[----:B0-----:R-:W-:Y:S05]  /*0230*/  @!P0 BRA `(.L_x_2) ;  /* 0x0000000000d48947 */ /* 0x001fea0003800000 */
[----:B------:R-:W-:Y:S02]  /*0240*/  MOV R23, R9 ;  /* 0x0000000900177202 */ /* 0x000fe40000000f00 */
[----:B------:R-:W-:Y:S02]  /*0250*/  MOV R22, R10 ;  /* 0x0000000a00167202 */ /* 0x000fe40000000f00 */
[----:B------:R-:W-:-:S07]  /*0260*/  MOV R11, R8 ;  /* 0x00000008000b7202 */ /* 0x000fce0000000f00 */
.L_x_3:
[----:B------:R-:W0:Y:S08]  /*0270*/  LDC.64 R14, c[0x0][0x380] ;  /* 0x0000e000ff0e7b82 */ /* 0x000e300000000a00 */
[----:B-1----:R-:W1:Y:S08]  /*0280*/  LDC.64 R16, c[0x0][0x388] ;  /* 0x0000e200ff107b82 */ /* 0x002e700000000a00 */
[----:B------:R-:W2:Y:S01]  /*0290*/  LDC R25, c[0x0][0x398] ;  /* 0x0000e600ff197b82 */ /* 0x000ea20000000800 */
[----:B0-----:R-:W-:-:S05]  /*02a0*/  IMAD.WIDE R14, R23, 0x4, R14 ;  /* 0x00000004170e7825 */ /* 0x001fca00078e020e */
[----:B------:R-:W3:Y:S01]  /*02b0*/  LDG.E R18, desc[UR4][R14.64] ;  /* 0x000000040e127981 */ /* 0x000ee2000c1e1900 */
[----:B-1----:R-:W-:-:S05]  /*02c0*/  IMAD.WIDE R16, R22, 0x4, R16 ;  /* 0x0000000416107825 */ /* 0x002fca00078e0210 */
[----:B------:R-:W3:Y:S02]  /*02d0*/  LDG.E R19, desc[UR4][R16.64] ;  /* 0x0000000410137981 */ /* 0x000ee4000c1e1900 */
[----:B---3-5:R-:W-:Y:S02]  /*02e0*/  IMAD R27, R18, R19, R21 ;  /* 0x00000013121b7224 */ /* 0x028fe400078e0215 */
[----:B--2---:R-:W-:-:S03]  /*02f0*/  IMAD.WIDE.U32 R18, R25, 0x4, R16 ;  /* 0x0000000419127825 */ /* 0x004fc600078e0010 */
[----:B------:R0:W-:Y:S04]  /*0300*/  STG.E desc[UR4][R12.64], R27 ;  /* 0x0000001b0c007986 */ /* 0x0001e8000c101904 */
[----:B------:R-:W2:Y:S04]  /*0310*/  LDG.E R20, desc[UR4][R14.64+0x4] ;  /* 0x000004040e147981 */ /* 0x000ea8000c1e1900 */
[----:B------:R-:W2:Y:S02]  /*0320*/  LDG.E R21, desc[UR4][R18.64] ;  /* 0x0000000412157981 */ /* 0x000ea4000c1e1900 */
[----:B--2---:R-:W-:-:S02]  /*0330*/  IMAD R29, R20, R21, R27 ;  /* 0x00000015141d7224 */ /* 0x004fc400078e021b */
[----:B------:R-:W-:-:S03]  /*0340*/  IMAD.WIDE.U32 R20, R25, 0x4, R18 ;  /* 0x0000000419147825 */ /* 0x000fc600078e0012 */
[----:B------:R1:W-:Y:S04]  /*0350*/  STG.E desc[UR4][R12.64], R29 ;  /* 0x0000001d0c007986 */ /* 0x0003e8000c101904 */
[----:B------:R-:W2:Y:S04]  /*0360*/  LDG.E R24, desc[UR4][R14.64+0x8] ;  /* 0x000008040e187981 */ /* 0x000ea8000c1e1900 */
[----:B------:R-:W2:Y:S02]  /*0370*/  LDG.E R16, desc[UR4][R20.64] ;  /* 0x0000000414107981 */ /* 0x000ea4000c1e1900 */
[----:B--2---:R-:W-:-:S02]  /*0380*/  IMAD R24, R24, R16, R29 ;  /* 0x0000001018187224 */ /* 0x004fc400078e021d */
[----:B------:R-:W-:-:S03]  /*0390*/  IMAD.WIDE.U32 R16, R25, 0x4, R20 ;  /* 0x0000000419107825 */ /* 0x000fc600078e0014 */
[----:B------:R2:W-:Y:S04]  /*03a0*/  STG.E desc[UR4][R12.64], R24 ;  /* 0x000000180c007986 */ /* 0x0005e8000c101904 */
[----:B0-----:R-:W3:Y:S04]  /*03b0*/  LDG.E R27, desc[UR4][R14.64+0xc] ;  /* 0x00000c040e1b7981 */ /* 0x001ee8000c1e1900 */
[----:B------:R-:W3:Y:S01]  /*03c0*/  LDG.E R26, desc[UR4][R16.64] ;  /* 0x00000004101a7981 */ /* 0x000ee2000c1e1900 */
[----:B------:R-:W-:-:S04]  /*03d0*/  IMAD.WIDE.U32 R18, R25, 0x4, R16 ;  /* 0x0000000419127825 */ /* 0x000fc800078e0010 */
[----:B---3--:R-:W-:-:S05]  /*03e0*/  IMAD R27, R27, R26, R24 ;  /* 0x0000001a1b1b7224 */ /* 0x008fca00078e0218 */
[----:B------:R0:W-:Y:S04]  /*03f0*/  STG.E desc[UR4][R12.64], R27 ;  /* 0x0000001b0c007986 */ /* 0x0001e8000c101904 */
[----:B------:R-:W1:Y:S04]  /*0400*/  LDG.E R26, desc[UR4][R14.64+0x10] ;  /* 0x000010040e1a7981 */ /* 0x000e68000c1e1900 */
[----:B------:R-:W1:Y:S01]  /*0410*/  LDG.E R28, desc[UR4][R18.64] ;  /* 0x00000004121c7981 */ /* 0x000e62000c1e1900 */
[----:B------:R-:W-:-:S04]  /*0420*/  IMAD.WIDE.U32 R20, R25, 0x4, R18 ;  /* 0x0000000419147825 */ /* 0x000fc800078e0012 */
[----:B-1----:R-:W-:-:S05]  /*0430*/  IMAD R29, R26, R28, R27 ;  /* 0x0000001c1a1d7224 */ /* 0x002fca00078e021b */
[----:B------:R1:W-:Y:S04]  /*0440*/  STG.E desc[UR4][R12.64], R29 ;  /* 0x0000001d0c007986 */ /* 0x0003e8000c101904 */
[----:B--2---:R-:W2:Y:S04]  /*0450*/  LDG.E R24, desc[UR4][R14.64+0x14] ;  /* 0x000014040e187981 */ /* 0x004ea8000c1e1900 */
[----:B------:R-:W2:Y:S01]  /*0460*/  LDG.E R26, desc[UR4][R20.64] ;  /* 0x00000004141a7981 */ /* 0x000ea2000c1e1900 */
[----:B------:R-:W-:-:S04]  /*0470*/  IMAD.WIDE.U32 R16, R25, 0x4, R20 ;  /* 0x0000000419107825 */ /* 0x000fc800078e0014 */
[----:B--2---:R-:W-:-:S05]  /*0480*/  IMAD R24, R24, R26, R29 ;  /* 0x0000001a18187224 */ /* 0x004fca00078e021d */
[----:B------:R1:W-:Y:S04]  /*0490*/  STG.E desc[UR4][R12.64], R24 ;  /* 0x000000180c007986 */ /* 0x0003e8000c101904 */
[----:B------:R-:W2:Y:S04]  /*04a0*/  LDG.E R26, desc[UR4][R16.64] ;  /* 0x00000004101a7981 */ /* 0x000ea8000c1e1900 */
[----:B0-----:R-:W2:Y:S01]  /*04b0*/  LDG.E R27, desc[UR4][R14.64+0x18] ;  /* 0x000018040e1b7981 */ /* 0x001ea2000c1e1900 */
[----:B------:R-:W-:-:S04]  /*04c0*/  IMAD.WIDE.U32 R18, R25, 0x4, R16 ;  /* 0x0000000419127825 */ /* 0x000fc800078e0010 */
[----:B--2---:R-:W-:-:S05]  /*04d0*/  IMAD R27, R27, R26, R24 ;  /* 0x0000001a1b1b7224 */ /* 0x004fca00078e0218 */
[----:B------:R1:W-:Y:S04]  /*04e0*/  STG.E desc[UR4][R12.64], R27 ;  /* 0x0000001b0c007986 */ /* 0x0003e8000c101904 */
[----:B------:R-:W2:Y:S04]  /*04f0*/  LDG.E R26, desc[UR4][R14.64+0x1c] ;  /* 0x00001c040e1a7981 */ /* 0x000ea8000c1e1900 */
[----:B------:R-:W2:Y:S01]  /*0500*/  LDG.E R18, desc[UR4][R18.64] ;  /* 0x0000000412127981 */ /* 0x000ea2000c1e1900 */
[----:B------:R-:W-:-:S04]  /*0510*/  IADD3 R11, PT, PT, R11, 0x8, RZ ;  /* 0x000000080b0b7810 */ /* 0x000fc80007ffe0ff */
[----:B------:R-:W-:Y:S02]  /*0520*/  ISETP.NE.AND P0, PT, R11, RZ, PT ;  /* 0x000000ff0b00720c */ /* 0x000fe40003f05270 */
[----:B------:R-:W-:Y:S02]  /*0530*/  LEA R22, R25, R22, 0x3 ;  /* 0x0000001619167211 */ /* 0x000fe400078e18ff */
[----:B------:R-:W-:Y:S01]  /*0540*/  IADD3 R23, PT, PT, R23, 0x8, RZ ;  /* 0x0000000817177810 */ /* 0x000fe20007ffe0ff */
[----:B--2---:R-:W-:-:S05]  /*0550*/  IMAD R21, R26, R18, R27 ;  /* 0x000000121a157224 */ /* 0x004fca00078e021b */
[----:B------:R1:W-:Y:S03]  /*0560*/  STG.E desc[UR4][R12.64], R21 ;  /* 0x000000150c007986 */ /* 0x0003e6000c101904 */
[----:B------:R-:W-:Y:S05]  /*0570*/  @P0 BRA `(.L_x_3) ;  /* 0xfffffffc003c0947 */ /* 0x000fea000383ffff */
[----:B------:R-:W-:-:S07]  /*0580*/  MOV R11, R4 ;  /* 0x00000004000b7202 */ /* 0x000fce0000000f00 */
.L_x_2:
[----:B------:R-:W-:-:S13]  /*0590*/  ISETP.NE.AND P0, PT, R6, RZ, PT ;  /* 0x000000ff0600720c */ /* 0x000fda0003f05270 */
[----:B------:R-:W-:Y:S05]  /*05a0*/  @!P0 BRA `(.L_x_4) ;  /* 0x0000000000f48947 */ /* 0x000fea0003800000 */
[----:B------:R-:W-:Y:S02]  /*05b0*/  IADD3 R14, PT, PT, R6, -0x1, RZ ;  /* 0xffffffff060e7810 */ /* 0x000fe40007ffe0ff */
[----:B------:R-:W-:Y:S02]  /*05c0*/  ISETP.NE.AND P1, PT, R7, RZ, PT ;  /* 0x000000ff0700720c */ /* 0x000fe40003f25270 */
[----:B------:R-:W-:-:S13]  /*05d0*/  ISETP.GE.U32.AND P0, PT, R14, 0x3, PT ;  /* 0x000000030e00780c */ /* 0x000fda0003f06070 */
[----:B------:R-:W-:Y:S05]  /*05e0*/  @!P0 BRA `(.L_x_5) ;  /* 0x00000000006c8947 */ /* 0x000fea0003800000 */
[----:B------:R-:W0:Y:S01]  /*05f0*/  LDC R25, c[0x0][0x398] ;  /* 0x0000e600ff197b82 */ /* 0x000e220000000800 */
[----:B------:R-:W-:-:S07]  /*0600*/  IADD3 R19, PT, PT, R9, R11, RZ ;  /* 0x0000000b09137210 */ /* 0x000fce0007ffe0ff */
[----:B------:R-:W2:Y:S08]  /*0610*/  LDC.64 R16, c[0x0][0x380] ;  /* 0x0000e000ff107b82 */ /* 0x000eb00000000a00 */
[----:B------:R-:W3:Y:S01]  /*0620*/  LDC.64 R14, c[0x0][0x388] ;  /* 0x0000e200ff0e7b82 */ /* 0x000ee20000000a00 */
[----:B0-----:R-:W-:Y:S02]  /*0630*/  IMAD R23, R11, R25, R10 ;  /* 0x000000190b177224 */ /* 0x001fe400078e020a */
[----:B--2---:R-:W-:-:S05]  /*0640*/  IMAD.WIDE R16, R19, 0x4, R16 ;  /* 0x0000000413107825 */ /* 0x004fca00078e0210 */
[----:B------:R-:W1:Y:S01]  /*0650*/  LDG.E R18, desc[UR4][R16.64] ;  /* 0x0000000410127981 */ /* 0x000e62000c1e1900 */
[----:B---3--:R-:W-:-:S05]  /*0660*/  IMAD.WIDE R14, R23, 0x4, R14 ;  /* 0x00000004170e7825 */ /* 0x008fca00078e020e */
[----:B------:R-:W1:Y:S02]  /*0670*/  LDG.E R19, desc[UR4][R14.64] ;  /* 0x000000040e137981 */ /* 0x000e64000c1e1900 */
[----:B-1---5:R-:W-:Y:S02]  /*0680*/  IMAD R21, R18, R19, R21 ;  /* 0x0000001312157224 */ /* 0x022fe400078e0215 */
[----:B------:R-:W-:-:S03]  /*0690*/  IMAD.WIDE.U32 R18, R25, 0x4, R14 ;  /* 0x0000000419127825 */ /* 0x000fc600078e000e */
[----:B------:R0:W-:Y:S04]  /*06a0*/  STG.E desc[UR4][R12.64], R21 ;  /* 0x000000150c007986 */ /* 0x0001e8000c101904 */
[----:B------:R-:W2:Y:S04]  /*06b0*/  LDG.E R20, desc[UR4][R16.64+0x4] ;  /* 0x0000040410147981 */ /* 0x000ea8000c1e1900 */
[----:B------:R-:W2:Y:S02]  /*06c0*/  LDG.E R22, desc[UR4][R18.64] ;  /* 0x0000000412167981 */ /* 0x000ea4000c1e1900 */
[----:B--2---:R-:W-:-:S02]  /*06d0*/  IMAD R27, R20, R22, R21 ;  /* 0x00000016141b7224 */ /* 0x004fc400078e0215 */
[----:B------:R-:W-:-:S03]  /*06e0*/  IMAD.WIDE.U32 R22, R25, 0x4, R18 ;  /* 0x0000000419167825 */ /* 0x000fc600078e0012 */
[----:B------:R2:W-:Y:S04]  /*06f0*/  STG.E desc[UR4][R12.64], R27 ;  /* 0x0000001b0c007986 */ /* 0x0005e8000c101904 */
[----:B------:R-:W3:Y:S04]  /*0700*/  LDG.E R24, desc[UR4][R22.64] ;  /* 0x0000000416187981 */ /* 0x000ee8000c1e1900 */
[----:B------:R-:W3:Y:S01]  /*0710*/  LDG.E R20, desc[UR4][R16.64+0x8] ;  /* 0x0000080410147981 */ /* 0x000ee2000c1e1900 */
[----:B------:R-:W-:-:S04]  /*0720*/  IMAD.WIDE.U32 R14, R25, 0x4, R22 ;  /* 0x00000004190e7825 */ /* 0x000fc800078e0016 */
[----:B---3--:R-:W-:-:S05]  /*0730*/  IMAD R29, R20, R24, R27 ;  /* 0x00000018141d7224 */ /* 0x008fca00078e021b */
[----:B------:R2:W-:Y:S04]  /*0740*/  STG.E desc[UR4][R12.64], R29 ;  /* 0x0000001d0c007986 */ /* 0x0005e8000c101904 */
[----:B------:R-:W0:Y:S04]  /*0750*/  LDG.E R20, desc[UR4][R16.64+0xc] ;  /* 0x00000c0410147981 */ /* 0x000e28000c1e1900 */
[----:B------:R-:W0:Y:S01]  /*0760*/  LDG.E R14, desc[UR4][R14.64] ;  /* 0x000000040e0e7981 */ /* 0x000e22000c1e1900 */
[----:B------:R-:W-:Y:S01]  /*0770*/  IADD3 R11, PT, PT, R11, 0x4, RZ ;  /* 0x000000040b0b7810 */ /* 0x000fe20007ffe0ff */
[----:B0-----:R-:W-:-:S05]  /*0780*/  IMAD R21, R20, R14, R29 ;  /* 0x0000000e14157224 */ /* 0x001fca00078e021d */
[----:B------:R2:W-:Y:S02]  /*0790*/  STG.E desc[UR4][R12.64], R21 ;  /* 0x000000150c007986 */ /* 0x0005e4000c101904 */
.L_x_5:
[----:B------:R-:W-:Y:S05]  /*07a0*/  @!P1 BRA `(.L_x_4) ;  /* 0x0000000000749947 */ /* 0x000fea0003800000 */
[----:B-12---:R-:W0:Y:S01]  /*07b0*/  LDC R27, c[0x0][0x398] ;  /* 0x0000e600ff1b7b82 */ /* 0x006e220000000800 */
[----:B------:R-:W-:-:S07]  /*07c0*/  ISETP.NE.AND P0, PT, R7, 0x1, PT ;  /* 0x000000010700780c */ /* 0x000fce0003f05270 */
[----:B------:R-:W1:Y:S06]  /*07d0*/  LDC.64 R16, c[0x0][0x380] ;  /* 0x0000e000ff107b82 */ /* 0x000e6c0000000a00 */
[----:B------:R-:W-:Y:S02]  /*07e0*/  @P0 IADD3 R19, PT, PT, R9, R11, RZ ;  /* 0x0000000b09130210 */ /* 0x000fe40007ffe0ff */
[----:B------:R-:W2:Y:S01]  /*07f0*/  LDC.64 R14, c[0x0][0x388] ;  /* 0x0000e200ff0e7b82 */ /* 0x000ea20000000a00 */
[----:B0-----:R-:W-:-:S07]  /*0800*/  @P0 IMAD R23, R11, R27, R10 ;  /* 0x0000001b0b170224 */ /* 0x001fce00078e020a */
[----:B------:R-:W0:Y:S01]  /*0810*/  LDC.64 R24, c[0x0][0x388] ;  /* 0x0000e200ff187b82 */ /* 0x000e220000000a00 */
[----:B-1----:R-:W-:-:S05]  /*0820*/  @P0 IMAD.WIDE R16, R19, 0x4, R16 ;  /* 0x0000000413100825 */ /* 0x002fca00078e0210 */
[----:B------:R-:W3:Y:S01]  /*0830*/  @P0 LDG.E R18, desc[UR4][R16.64] ;  /* 0x0000000410120981 */ /* 0x000ee2000c1e1900 */
[----:B--2---:R-:W-:Y:S02]  /*0840*/  @P0 IMAD.WIDE R14, R23, 0x4, R14 ;  /* 0x00000004170e0825 */ /* 0x004fe400078e020e */
[----:B------:R-:W1:Y:S03]  /*0850*/  LDC.64 R22, c[0x0][0x380] ;  /* 0x0000e000ff167b82 */ /* 0x000e660000000a00 */
[----:B------:R-:W3:Y:S01]  /*0860*/  @P0 LDG.E R29, desc[UR4][R14.64] ;  /* 0x000000040e1d0981 */ /* 0x000ee2000c1e1900 */
[C---:B------:R-:W-:Y:S01]  /*0870*/  LOP3.LUT P1, RZ, R27.reuse, 0x1, RZ, 0xc0, !PT ;  /* 0x000000011bff7812 */ /* 0x040fe2000782c0ff */
[----:B---3-5:R-:W-:Y:S02]  /*0880*/  @P0 IMAD R29, R18, R29, R21 ;  /* 0x0000001d121d0224 */ /* 0x028fe400078e0215 */
[----:B------:R-:W-:-:S03]  /*0890*/  @P0 IMAD.WIDE.U32 R18, R27, 0x4, R14 ;  /* 0x000000041b120825 */ /* 0x000fc600078e000e */
[----:B------:R3:W-:Y:S04]  /*08a0*/  @P0 STG.E desc[UR4][R12.64], R29 ;  /* 0x0000001d0c000986 */ /* 0x0007e8000c101904 */
[----:B------:R-:W2:Y:S04]  /*08b0*/  @P0 LDG.E R20, desc[UR4][R16.64+0x4] ;  /* 0x0000040410140981 */ /* 0x000ea8000c1e1900 */
[----:B------:R-:W2:Y:S01]  /*08c0*/  @P0 LDG.E R18, desc[UR4][R18.64] ;  /* 0x0000000412120981 */ /* 0x000ea2000c1e1900 */
[----:B------:R-:W-:-:S04]  /*08d0*/  @P0 IADD3 R11, PT, PT, R11, 0x2, RZ ;  /* 0x000000020b0b0810 */ /* 0x000fc80007ffe0ff */
[----:B------:R-:W-:Y:S01]  /*08e0*/  @P1 IADD3 R26, PT, PT, R9, R11, RZ ;  /* 0x0000000b091a1210 */ /* 0x000fe20007ffe0ff */
[----:B------:R-:W-:-:S04]  /*08f0*/  @P1 IMAD R27, R11, R27, R10 ;  /* 0x0000001b0b1b1224 */ /* 0x000fc800078e020a */
[----:B-1----:R-:W-:-:S04]  /*0900*/  @P1 IMAD.WIDE R22, R26, 0x4, R22 ;  /* 0x000000041a161825 */ /* 0x002fc800078e0216 */
[----:B0-----:R-:W-:-:S04]  /*0910*/  @P1 IMAD.WIDE R24, R27, 0x4, R24 ;  /* 0x000000041b181825 */ /* 0x001fc800078e0218 */
[----:B--2---:R-:W-:-:S05]  /*0920*/  @P0 IMAD R21, R20, R18, R29 ;  /* 0x0000001214150224 */ /* 0x004fca00078e021d */
[----:B------:R3:W-:Y:S04]  /*0930*/  @P0 STG.E desc[UR4][R12.64], R21 ;  /* 0x000000150c000986 */ /* 0x0007e8000c101904 */
[----:B------:R-:W2:Y:S04]  /*0940*/  @P1 LDG.E R22, desc[UR4][R22.64] ;  /* 0x0000000416161981 */ /* 0x000ea8000c1e1900 */
[----:B------:R-:W2:Y:S02]  /*0950*/  @P1 LDG.E R24, desc[UR4][R24.64] ;  /* 0x0000000418181981 */ /* 0x000ea4000c1e1900 */
[----:B--2---:R-:W-:-:S05]  /*0960*/  @P1 IMAD R11, R22, R24, R21 ;  /* 0x00000018160b1224 */ /* 0x004fca00078e0215 */
[----:B------:R3:W-:Y:S02]  /*0970*/  @P1 STG.E desc[UR4][R12.64], R11 ;  /* 0x0000000b0c001986 */ /* 0x0007e4000c101904 */
.L_x_4:
[----:B------:R-:W3:Y:S01]  /*0980*/  LDCU UR6, c[0x0][0x398] ;  /* 0x00007300ff0677ac */ /* 0x000ee20008000800 */
[----:B------:R-:W-:Y:S02]  /*0990*/  IADD3 R10, PT, PT, R2, R10, RZ ;  /* 0x0000000a020a7210 */ /* 0x000fe40007ffe0ff */
[----:B---3--:R-:W-:-:S04]  /*09a0*/  MOV R11, UR6 ;  /* 0x00000006000b7c02 */ /* 0x008fc80008000f00 */
[----:B------:R-:W-:-:S13]  /*09b0*/  ISETP.GE.AND P0, PT, R10, R11, PT ;  /* 0x0000000b0a00720c */ /* 0x000fda0003f06270 */
[----:B------:R-:W-:Y:S05]  /*09c0*/  @!P0 BRA `(.L_x_6) ;  /* 0xfffffff800008947 */ /* 0x000fea000383ffff */
.L_x_1:
[----:B0-----:R-:W-:Y:S05]  /*09d0*/  BSYNC.RECONVERGENT B0 ;  /* 0x0000000000007941 */ /* 0x001fea0003800200 */
.L_x_0:
[----:B------:R-:W-:-:S04]  /*09e0*/  IADD3 R3, PT, PT, R2, R3, RZ ;  /* 0x0000000302037210 */ /* 0x000fc80007ffe0ff */
[----:B------:R-:W-:-:S13]  /*09f0*/  ISETP.GE.AND P0, PT, R3, R11, PT ;  /* 0x0000000b0300720c */ /* 0x000fda0003f06270 */
[----:B------:R-:W-:Y:S05]  /*0a00*/  @!P0 BRA `(.L_x_7) ;  /* 0xfffffff400d48947 */ /* 0x000fea000383ffff */
[----:B------:R-:W-:Y:S05]  /*0a10*/  EXIT ;  /* 0x000000000000794d */ /* 0x000fea0003800000 */
.L_x_8:
[----:B------:R-:W-:-:S00]  /*0a20*/  BRA `(.L_x_8) ;  /* 0xfffffffc00fc7947 */ /* 0x000fc0000383ffff */
[----:B------:R-:W-:-:S00]  /*0a30*/  NOP ;  /* 0x0000000000007918 */ /* 0x000fc00000000000 */
        /* <DEDUP_REMOVED lines=12> */
.L_x_9:


//--------------------- .nv.shared.reserved.0     --------------------------
	.section	.nv.shared.reserved.0,"aw",@nobits
	.weak		__nv_reservedSMEM_offset_0_alias
	.size		__nv_reservedSMEM_offset_0_alias, 0, 64
	.other		__nv_reservedSMEM_offset_0_alias,@"STO_CUDA_RESERVED_SHARED STV_DEFAULT"
__nv_reservedSMEM_offset_0_alias:
	.zero		0
	.zero		64


//--------------------- .nv.constant0._Z21kernelGridStriderLoopPiS_S_i --------------------------
	.section	.nv.constant0._Z21kernelGridStriderLoopPiS_S_i,"a",@progbits
	.sectionflags	@""
	.align	4
.nv.constant0._Z21kernelGridStriderLoopPiS_S_i:
	.zero		924


//--------------------- SYMBOLS --------------------------

	.type		.nv.reservedSmem.offset0,@object
	.size		.nv.reservedSmem.offset0,0x4
